	.headerflags	@"EF_CUDA_TEXMODE_UNIFIED EF_CUDA_64BIT_ADDRESS EF_CUDA_ACCELERATORS EF_CUDA_SM90 EF_CUDA_VIRTUAL_SM(EF_CUDA_SM90)"
	.elftype	@"ET_EXEC"


//--------------------- .nv.info                  --------------------------
	.section	.nv.info,"",@"SHT_CUDA_INFO"
	.align	4


	//----- nvinfo : EIATTR_REGCOUNT
	.align		4
        /*0000*/ 	.byte	0x04, 0x2f
        /*0002*/ 	.short	(.L_2 - .L_1)
	.align		4
.L_1:
        /*0004*/ 	.word	index@(triton_poi_fused_convolution_tanh_8)
        /*0008*/ 	.word	0x0000000c


	//----- nvinfo : EIATTR_MIN_STACK_SIZE
	.align		4
.L_2:
        /*000c*/ 	.byte	0x04, 0x12
        /*000e*/ 	.short	(.L_4 - .L_3)
	.align		4
.L_3:
        /*0010*/ 	.word	index@(triton_poi_fused_convolution_tanh_8)
        /*0014*/ 	.word	0x00000000


	//----- nvinfo : EIATTR_FRAME_SIZE
	.align		4
.L_4:
        /*0018*/ 	.byte	0x04, 0x11
        /*001a*/ 	.short	(.L_6 - .L_5)
	.align		4
.L_5:
        /*001c*/ 	.word	index@(triton_poi_fused_convolution_tanh_8)
        /*0020*/ 	.word	0x00000000


	//----- nvinfo : EIATTR_MIN_STACK_SIZE
	.align		4
.L_6:
        /*0024*/ 	.byte	0x04, 0x12
        /*0026*/ 	.short	(.L_8 - .L_7)
	.align		4
.L_7:
        /*0028*/ 	.word	index@(triton_poi_fused_convolution_tanh_8)
        /*002c*/ 	.word	0x00000000
.L_8:


//--------------------- .nv.info.triton_poi_fused_convolution_tanh_8 --------------------------
	.section	.nv.info.triton_poi_fused_convolution_tanh_8,"",@"SHT_CUDA_INFO"
	.sectionflags	@""
	.align	4


	//----- nvinfo : EIATTR_CUDA_API_VERSION
	.align		4
        /*0000*/ 	.byte	0x04, 0x37
        /*0002*/ 	.short	(.L_10 - .L_9)
.L_9:
        /*0004*/ 	.word	0x0000007c


	//----- nvinfo : EIATTR_KPARAM_INFO
	.align		4
.L_10:
        /*0008*/ 	.byte	0x04, 0x17
        /*000a*/ 	.short	(.L_12 - .L_11)
.L_11:
        /*000c*/ 	.word	0x00000000
        /*0010*/ 	.short	0x0002
        /*0012*/ 	.short	0x0010
        /*0014*/ 	.byte	0x00, 0xf0, 0x11, 0x00


	//----- nvinfo : EIATTR_KPARAM_INFO
	.align		4
.L_12:
        /*0018*/ 	.byte	0x04, 0x17
        /*001a*/ 	.short	(.L_14 - .L_13)
.L_13:
        /*001c*/ 	.word	0x00000000
        /*0020*/ 	.short	0x0001
        /*0022*/ 	.short	0x0008
        /*0024*/ 	.byte	0x00, 0xf4, 0x21, 0x00


	//----- nvinfo : EIATTR_KPARAM_INFO
	.align		4
.L_14:
        /*0028*/ 	.byte	0x04, 0x17
        /*002a*/ 	.short	(.L_16 - .L_15)
.L_15:
        /*002c*/ 	.word	0x00000000
        /*0030*/ 	.short	0x0000
        /*0032*/ 	.short	0x0000
        /*0034*/ 	.byte	0x00, 0xf4, 0x21, 0x00


	//----- nvinfo : EIATTR_SPARSE_MMA_MASK
	.align		4
.L_16:
        /*0038*/ 	.byte	0x03, 0x50
        /*003a*/ 	.short	0x0000


	//----- nvinfo : EIATTR_MAXREG_COUNT
	.align		4
        /*003c*/ 	.byte	0x03, 0x1b
        /*003e*/ 	.short	0x00ff


	//----- nvinfo : EIATTR_EXIT_INSTR_OFFSETS
	.align		4
        /*0040*/ 	.byte	0x04, 0x1c
        /*0042*/ 	.short	(.L_18 - .L_17)


	//   ....[0]....
.L_17:
        /*0044*/ 	.word	0x00000430


	//----- nvinfo : EIATTR_REQNTID
	.align		4
.L_18:
        /*0048*/ 	.byte	0x04, 0x10
        /*004a*/ 	.short	(.L_20 - .L_19)
.L_19:
        /*004c*/ 	.word	0x00000080
        /*0050*/ 	.word	0x00000001
        /*0054*/ 	.word	0x00000001


	//----- nvinfo : EIATTR_CRS_STACK_SIZE
	.align		4
.L_20:
        /*0058*/ 	.byte	0x04, 0x1e
        /*005a*/ 	.short	(.L_22 - .L_21)
.L_21:
        /*005c*/ 	.word	0x00000000


	//----- nvinfo : EIATTR_CBANK_PARAM_SIZE
	.align		4
.L_22:
        /*0060*/ 	.byte	0x03, 0x19
        /*0062*/ 	.short	0x0014


	//----- nvinfo : EIATTR_PARAM_CBANK
	.align		4
        /*0064*/ 	.byte	0x04, 0x0a
        /*0066*/ 	.short	(.L_24 - .L_23)
	.align		4
.L_23:
        /*0068*/ 	.word	index@(.nv.constant0.triton_poi_fused_convolution_tanh_8)
        /*006c*/ 	.short	0x0210
        /*006e*/ 	.short	0x0014


	//----- nvinfo : EIATTR_SW_WAR
	.align		4
.L_24:
        /*0070*/ 	.byte	0x04, 0x36
        /*0072*/ 	.short	(.L_26 - .L_25)
.L_25:
        /*0074*/ 	.word	0x00000008
.L_26:


//--------------------- .nv.callgraph             --------------------------
	.section	.nv.callgraph,"",@"SHT_CUDA_CALLGRAPH"
	.align	4
	.sectionentsize	8
	.align		4
        /*0000*/ 	.word	0x00000000
	.align		4
        /*0004*/ 	.word	0xffffffff
	.align		4
        /*0008*/ 	.word	0x00000000
	.align		4
        /*000c*/ 	.word	0xfffffffe
	.align		4
        /*0010*/ 	.word	0x00000000
	.align		4
        /*0014*/ 	.word	0xfffffffd
	.align		4
        /*0018*/ 	.word	0x00000000
	.align		4
        /*001c*/ 	.word	0xfffffffc


//--------------------- .nv.constant4             --------------------------
	.section	.nv.constant4,"a",@progbits
	.align	8
	.align		8
.nv.constant4:
        /*0000*/ 	.dword	_$_str


//--------------------- .text.triton_poi_fused_convolution_tanh_8 --------------------------
	.section	.text.triton_poi_fused_convolution_tanh_8,"ax",@progbits
	.align	128
        .global         triton_poi_fused_convolution_tanh_8
        .type           triton_poi_fused_convolution_tanh_8,@function
        .size           triton_poi_fused_convolution_tanh_8,(.L_x_7 - triton_poi_fused_convolution_tanh_8)
        .other          triton_poi_fused_convolution_tanh_8,@"STO_CUDA_ENTRY STV_DEFAULT"
triton_poi_fused_convolution_tanh_8:
.text.triton_poi_fused_convolution_tanh_8:
[----:B------:R-:W0:Y:S02]  /*0000*/  LDC R1, c[0x0][0x28] ;  /* 0x00000a00ff017b82 */ /* 0x000e240000000800 */
[----:B------:R-:W1:Y:S01]  /*0010*/  S2R R0, SR_TID.X ;  /* 0x0000000000007919 */ /* 0x000e620000002100 */
[----:B------:R-:W2:Y:S01]  /*0020*/  LDC.64 R6, c[0x0][0x218] ;  /* 0x00008600ff067b82 */ /* 0x000ea20000000a00 */
[----:B------:R-:W-:Y:S01]  /*0030*/  ULDC.64 UR4, c[0x0][0x208] ;  /* 0x0000820000047ab9 */ /* 0x000fe20000000a00 */
[----:B------:R-:W3:Y:S06]  /*0040*/  S2R R5, SR_CTAID.X ;  /* 0x0000000000057919 */ /* 0x000eec0000002500 */
[----:B------:R-:W4:Y:S01]  /*0050*/  LDC.64 R2, c[0x0][0x210] ;  /* 0x00008400ff027b82 */ /* 0x000f220000000a00 */
[----:B-1----:R-:W-:-:S02]  /*0060*/  SHF.L.U32 R0, R0, 0x1, RZ ;  /* 0x0000000100007819 */ /* 0x002fc400000006ff */
[----:B---3--:R-:W-:Y:S02]  /*0070*/  SHF.R.S32.HI R4, RZ, 0x17, R5 ;  /* 0x00000017ff047819 */ /* 0x008fe40000011405 */
[----:B------:R-:W-:Y:S02]  /*0080*/  LOP3.LUT R0, R0, 0xfe, RZ, 0xc0, !PT ;  /* 0x000000fe00007812 */ /* 0x000fe400078ec0ff */
[----:B------:R-:W-:Y:S02]  /*0090*/  SGXT R4, R4, 0x1 ;  /* 0x000000010404781a */ /* 0x000fe40000000200 */
[----:B------:R-:W-:-:S04]  /*00a0*/  LEA R5, R5, R0, 0x8 ;  /* 0x0000000005057211 */ /* 0x000fc800078e40ff */
[----:B------:R-:W-:Y:S01]  /*00b0*/  LEA.HI R4, R4, R5, RZ, 0xc ;  /* 0x0000000504047211 */ /* 0x000fe200078f60ff */
[----:B----4-:R-:W-:-:S03]  /*00c0*/  IMAD.WIDE R2, R5, 0x4, R2 ;  /* 0x0000000405027825 */ /* 0x010fc600078e0202 */
[----:B------:R-:W-:-:S04]  /*00d0*/  SHF.R.S32.HI R4, RZ, 0xc, R4 ;  /* 0x0000000cff047819 */ /* 0x000fc80000011404 */
[----:B------:R-:W-:-:S04]  /*00e0*/  LEA.HI R0, R4, R4, RZ, 0x2 ;  /* 0x0000000404007211 */ /* 0x000fc800078f10ff */
[----:B------:R-:W-:-:S04]  /*00f0*/  LOP3.LUT R9, R0, 0xfffffffc, RZ, 0xc0, !PT ;  /* 0xfffffffc00097812 */ /* 0x000fc800078ec0ff */
[----:B------:R-:W-:Y:S02]  /*0100*/  IADD3 R9, R4, -R9, RZ ;  /* 0x8000000904097210 */ /* 0x000fe40007ffe0ff */
[----:B------:R-:W3:Y:S03]  /*0110*/  LDG.E.64 R4, desc[UR4][R2.64] ;  /* 0x0000000402047981 */ /* 0x000ee6000c1e1b00 */
[----:B--2---:R-:W-:-:S06]  /*0120*/  IMAD.WIDE R6, R9, 0x4, R6 ;  /* 0x0000000409067825 */ /* 0x004fcc00078e0206 */
[----:B------:R-:W3:Y:S01]  /*0130*/  LDG.E.EL R6, desc[UR4][R6.64] ;  /* 0x0000000406067981 */ /* 0x000ee2000c2e1900 */
[----:B------:R-:W-:Y:S01]  /*0140*/  BSSY B0, `(.L_x_0) ;  /* 0x0000017000007945 */ /* 0x000fe20003800000 */
[----:B---3--:R-:W-:-:S04]  /*0150*/  FADD R8, R4, R6 ;  /* 0x0000000604087221 */ /* 0x008fc80000000000 */
[----:B------:R-:W-:-:S05]  /*0160*/  FADD.FTZ R0, |R8|, -RZ ;  /* 0x800000ff08007221 */ /* 0x000fca0000010200 */
[----:B------:R-:W-:Y:S01]  /*0170*/  FSETP.GE.AND P0, PT, R0, 0.60000002384185791016, PT ;  /* 0x3f19999a0000780b */ /* 0x000fe20003f06000 */
[----:B------:R-:W-:-:S12]  /*0180*/  FADD R4, R5, R6 ;  /* 0x0000000605047221 */ /* 0x000fd80000000000 */
[----:B------:R-:W-:Y:S05]  /*0190*/  @!P0 BRA `(.L_x_1) ;  /* 0x0000000000288947 */ /* 0x000fea0003800000 */
[C---:B------:R-:W-:Y:S01]  /*01a0*/  FMUL R5, R0.reuse, 2.8853900432586669922 ;  /* 0x4038aa3b00057820 */ /* 0x040fe20000400000 */
[----:B------:R-:W-:Y:S01]  /*01b0*/  HFMA2.MMA R6, -RZ, RZ, 1.875, 0 ;  /* 0x3f800000ff067435 */ /* 0x000fe200000001ff */
[----:B------:R-:W-:-:S04]  /*01c0*/  FSETP.GE.AND P0, PT, R0, 9.010913848876953125, PT ;  /* 0x41102cb40000780b */ /* 0x000fc80003f06000 */
[----:B------:R-:W1:Y:S02]  /*01d0*/  MUFU.EX2 R5, R5 ;  /* 0x0000000500057308 */ /* 0x000e640000000800 */
[----:B-1----:R-:W-:-:S06]  /*01e0*/  FADD R7, R5, 1 ;  /* 0x3f80000005077421 */ /* 0x002fcc0000000000 */
[----:B------:R-:W1:Y:S02]  /*01f0*/  MUFU.RCP R7, R7 ;  /* 0x0000000700077308 */ /* 0x000e640000001000 */
[----:B-1----:R-:W-:-:S05]  /*0200*/  FFMA.FTZ R6, R7, -2, R6 ;  /* 0xc000000007067823 */ /* 0x002fca0000010006 */
[----:B------:R-:W-:-:S04]  /*0210*/  FSEL R9, R6, 1, !P0 ;  /* 0x3f80000006097808 */ /* 0x000fc80004000000 */
[----:B------:R-:W-:Y:S01]  /*0220*/  LOP3.LUT R6, R9, 0x80000000, R8, 0xf8, !PT ;  /* 0x8000000009067812 */ /* 0x000fe200078ef808 */
[----:B------:R-:W-:Y:S06]  /*0230*/  BRA `(.L_x_2) ;  /* 0x00000000001c7947 */ /* 0x000fec0003800000 */
.L_x_1:
[----:B------:R-:W-:Y:S01]  /*0240*/  MOV R0, 0x3c80f082 ;  /* 0x3c80f08200007802 */ /* 0x000fe20000000f00 */
[----:B------:R-:W-:-:S04]  /*0250*/  FMUL R5, R8, R8 ;  /* 0x0000000808057220 */ /* 0x000fc80000400000 */
[----:B------:R-:W-:-:S04]  /*0260*/  FFMA.FTZ R0, R5, R0, -0.052303962409496307373 ;  /* 0xbd563cae05007423 */ /* 0x000fc80000010000 */
[----:B------:R-:W-:-:S04]  /*0270*/  FFMA.FTZ R0, R5, R0, 0.1331529766321182251 ;  /* 0x3e08594105007423 */ /* 0x000fc80000010000 */
[----:B------:R-:W-:-:S04]  /*0280*/  FFMA.FTZ R0, R5, R0, -0.33332768082618713379 ;  /* 0xbeaaa9ed05007423 */ /* 0x000fc80000010000 */
[----:B------:R-:W-:-:S04]  /*0290*/  FFMA.FTZ R5, R5, R0, RZ ;  /* 0x0000000005057223 */ /* 0x000fc800000100ff */
[----:B------:R-:W-:-:S07]  /*02a0*/  FFMA.FTZ R6, R8, R5, R8 ;  /* 0x0000000508067223 */ /* 0x000fce0000010008 */
.L_x_2:
[----:B------:R-:W-:Y:S05]  /*02b0*/  BSYNC B0 ;  /* 0x0000000000007941 */ /* 0x000fea0003800000 */
.L_x_0:
[----:B------:R-:W-:Y:S01]  /*02c0*/  FADD.FTZ R9, |R4|, -RZ ;  /* 0x800000ff04097221 */ /* 0x000fe20000010200 */
[----:B------:R-:W-:Y:S04]  /*02d0*/  BSSY B0, `(.L_x_3) ;  /* 0x0000014000007945 */ /* 0x000fe80003800000 */
[----:B------:R-:W-:-:S13]  /*02e0*/  FSETP.GE.AND P0, PT, R9, 0.60000002384185791016, PT ;  /* 0x3f19999a0900780b */ /* 0x000fda0003f06000 */
        /* <DEDUP_REMOVED lines=11> */
.L_x_4:
[----:B------:R-:W-:Y:S01]  /*03a0*/  MOV R0, 0x3c80f082 ;  /* 0x3c80f08200007802 */ /* 0x000fe20000000f00 */
[----:B------:R-:W-:-:S04]  /*03b0*/  FMUL R5, R4, R4 ;  /* 0x0000000404057220 */ /* 0x000fc80000400000 */
[----:B------:R-:W-:-:S04]  /*03c0*/  FFMA.FTZ R0, R5, R0, -0.052303962409496307373 ;  /* 0xbd563cae05007423 */ /* 0x000fc80000010000 */
[----:B------:R-:W-:-:S04]  /*03d0*/  FFMA.FTZ R0, R5, R0, 0.1331529766321182251 ;  /* 0x3e08594105007423 */ /* 0x000fc80000010000 */
[----:B------:R-:W-:-:S04]  /*03e0*/  FFMA.FTZ R0, R5, R0, -0.33332768082618713379 ;  /* 0xbeaaa9ed05007423 */ /* 0x000fc80000010000 */
[----:B------:R-:W-:-:S04]  /*03f0*/  FFMA.FTZ R5, R5, R0, RZ ;  /* 0x0000000005057223 */ /* 0x000fc800000100ff */
[----:B------:R-:W-:-:S07]  /*0400*/  FFMA.FTZ R7, R4, R5, R4 ;  /* 0x0000000504077223 */ /* 0x000fce0000010004 */
.L_x_5:
[----:B------:R-:W-:Y:S05]  /*0410*/  BSYNC B0 ;  /* 0x0000000000007941 */ /* 0x000fea0003800000 */
.L_x_3:
[----:B------:R-:W-:Y:S01]  /*0420*/  STG.E.64 desc[UR4][R2.64], R6 ;  /* 0x0000000602007986 */ /* 0x000fe2000c101b04 */
[----:B------:R-:W-:Y:S05]  /*0430*/  EXIT ;  /* 0x000000000000794d */ /* 0x000fea0003800000 */
.L_x_6:
[----:B------:R-:W-:-:S00]  /*0440*/  BRA `(.L_x_6) ;  /* 0xfffffffc00fc7947 */ /* 0x000fc0000383ffff */
[----:B------:R-:W-:-:S00]  /*0450*/  NOP ;  /* 0x0000000000007918 */ /* 0x000fc00000000000 */
        /* <DEDUP_REMOVED lines=10> */
.L_x_7:


//--------------------- .nv.global.init           --------------------------
	.section	.nv.global.init,"aw",@progbits
.nv.global.init:
	.type		_$_str,@object
	.size		_$_str,(.L_0 - _$_str)
_$_str:
        /*0000*/ 	.byte	0x5f, 0x5f, 0x43, 0x55, 0x44, 0x41, 0x5f, 0x46, 0x54, 0x5a, 0x00
.L_0:


//--------------------- .nv.constant0.triton_poi_fused_convolution_tanh_8 --------------------------
	.section	.nv.constant0.triton_poi_fused_convolution_tanh_8,"a",@progbits
	.sectionflags	@""
	.align	4
.nv.constant0.triton_poi_fused_convolution_tanh_8:
	.zero		548
